//
// Generated by NVIDIA NVVM Compiler
//
// Compiler Build ID: CL-36424714
// Cuda compilation tools, release 13.0, V13.0.88
// Based on NVVM 20.0.0
//

.version 9.0
.target sm_100
.address_size 64

	// .globl	_Z23matrix_transpose_kernelPKfPfii

.visible .entry _Z23matrix_transpose_kernelPKfPfii(
	.param .u64 .ptr .align 1 _Z23matrix_transpose_kernelPKfPfii_param_0,
	.param .u64 .ptr .align 1 _Z23matrix_transpose_kernelPKfPfii_param_1,
	.param .u32 _Z23matrix_transpose_kernelPKfPfii_param_2,
	.param .u32 _Z23matrix_transpose_kernelPKfPfii_param_3
)
{
	.reg .pred 	%p<4>;
	.reg .b32 	%r<18>;
	.reg .b32 	%f<2>;
	.reg .b64 	%rd<9>;

	ld.param.u64 	%rd1, [_Z23matrix_transpose_kernelPKfPfii_param_0];
	ld.param.u64 	%rd2, [_Z23matrix_transpose_kernelPKfPfii_param_1];
	ld.param.u32 	%r5, [_Z23matrix_transpose_kernelPKfPfii_param_2];
	ld.param.u32 	%r4, [_Z23matrix_transpose_kernelPKfPfii_param_3];
	mov.u32 	%r6, %tid.x;
	mov.u32 	%r7, %ntid.x;
	mov.u32 	%r8, %ctaid.x;
	mad.lo.s32 	%r1, %r7, %r8, %r6;
	mov.u32 	%r9, %tid.y;
	mov.u32 	%r10, %ntid.y;
	mov.u32 	%r11, %ctaid.y;
	mad.lo.s32 	%r12, %r10, %r11, %r9;
	setp.ge.s32 	%p1, %r1, %r4;
	setp.ge.s32 	%p2, %r12, %r5;
	or.pred  	%p3, %p1, %p2;
	@%p3 bra 	$L__BB0_2;
	cvta.to.global.u64 	%rd3, %rd1;
	cvta.to.global.u64 	%rd4, %rd2;
	mad.lo.s32 	%r13, %r4, %r12, %r1;
	div.s32 	%r14, %r13, %r5;
	mul.lo.s32 	%r15, %r14, %r5;
	sub.s32 	%r16, %r13, %r15;
	mad.lo.s32 	%r17, %r16, %r4, %r14;
	mul.wide.s32 	%rd5, %r17, 4;
	add.s64 	%rd6, %rd3, %rd5;
	ld.global.f32 	%f1, [%rd6];
	mul.wide.s32 	%rd7, %r13, 4;
	add.s64 	%rd8, %rd4, %rd7;
	st.global.f32 	[%rd8], %f1;
$L__BB0_2:
	ret;

}


// ===== COMPILED SASS (sm_100) =====

	.target	sm_100

	.elftype	@"ET_EXEC"


//--------------------- .note.nv.tkinfo           --------------------------
	.section	.note.nv.tkinfo,"",@"SHT_NOTE"
	.sectionflags	@"SHF_NOTE_NV_TKINFO"
	.tkinfo
        /*0018*/ 	.word	0x00000002
        /*0030*/ 	.string	""
        /*0030*/ 	.string	"ptxas"
        /*0030*/ 	.string	"Cuda compilation tools, release 13.0, V13.0.88"
        /*0030*/ 	.string	"Build cuda_13.0.r13.0/compiler.36424714_0"
        /*0030*/ 	.string	"-arch sm_100 -m 64 "



//--------------------- .note.nv.cuinfo           --------------------------
	.section	.note.nv.cuinfo,"",@"SHT_NOTE"
	.sectionflags	@"SHF_NOTE_NV_CUINFO"
        /*0018*/ 	.short	0x0002
        /*001a*/ 	.short	0x0064
        /*001c*/ 	.short	0x0082
	.zero		2


//--------------------- .nv.info                  --------------------------
	.section	.nv.info,"",@"SHT_CUDA_INFO"
	.align	4


	//----- nvinfo : EIATTR_REGCOUNT
	.align		4
        /*0000*/ 	.byte	0x04, 0x2f
        /*0002*/ 	.short	(.L_1 - .L_0)
	.align		4
.L_0:
        /*0004*/ 	.word	index@(_Z23matrix_transpose_kernelPKfPfii)
        /*0008*/ 	.word	0x0000000e


	//----- nvinfo : EIATTR_FRAME_SIZE
	.align		4
.L_1:
        /*000c*/ 	.byte	0x04, 0x11
        /*000e*/ 	.short	(.L_3 - .L_2)
	.align		4
.L_2:
        /*0010*/ 	.word	index@(_Z23matrix_transpose_kernelPKfPfii)
        /*0014*/ 	.word	0x00000000


	//----- nvinfo : EIATTR_MIN_STACK_SIZE
	.align		4
.L_3:
        /*0018*/ 	.byte	0x04, 0x12
        /*001a*/ 	.short	(.L_5 - .L_4)
	.align		4
.L_4:
        /*001c*/ 	.word	index@(_Z23matrix_transpose_kernelPKfPfii)
        /*0020*/ 	.word	0x00000000
.L_5:


//--------------------- .nv.compat                --------------------------
	.section	.nv.compat,"",@"SHT_CUDA_COMPAT_INFO"
	.align	4
        /*0000*/ 	.byte	0x02, 0x09, 0x00, 0x00, 0x02, 0x02, 0x01, 0x00, 0x02, 0x05, 0x05, 0x00, 0x03, 0x07, 0x01, 0x01
        /*0010*/ 	.byte	0x02, 0x03, 0x00, 0x00, 0x02, 0x06, 0x01, 0x00, 0x04, 0x0b, 0x08, 0x00, 0x09, 0x00, 0x00, 0x00
        /*0020*/ 	.byte	0x00, 0x00, 0x00, 0x00


//--------------------- .nv.info._Z23matrix_transpose_kernelPKfPfii --------------------------
	.section	.nv.info._Z23matrix_transpose_kernelPKfPfii,"",@"SHT_CUDA_INFO"
	.sectionflags	@""
	.align	4


	//----- nvinfo : EIATTR_CUDA_API_VERSION
	.align		4
        /*0000*/ 	.byte	0x04, 0x37
        /*0002*/ 	.short	(.L_7 - .L_6)
.L_6:
        /*0004*/ 	.word	0x00000082


	//----- nvinfo : EIATTR_KPARAM_INFO
	.align		4
.L_7:
        /*0008*/ 	.byte	0x04, 0x17
        /*000a*/ 	.short	(.L_9 - .L_8)
.L_8:
        /*000c*/ 	.word	0x00000000
        /*0010*/ 	.short	0x0003
        /*0012*/ 	.short	0x0014
        /*0014*/ 	.byte	0x00, 0xf0, 0x11, 0x00


	//----- nvinfo : EIATTR_KPARAM_INFO
	.align		4
.L_9:
        /*0018*/ 	.byte	0x04, 0x17
        /*001a*/ 	.short	(.L_11 - .L_10)
.L_10:
        /*001c*/ 	.word	0x00000000
        /*0020*/ 	.short	0x0002
        /*0022*/ 	.short	0x0010
        /*0024*/ 	.byte	0x00, 0xf0, 0x11, 0x00


	//----- nvinfo : EIATTR_KPARAM_INFO
	.align		4
.L_11:
        /*0028*/ 	.byte	0x04, 0x17
        /*002a*/ 	.short	(.L_13 - .L_12)
.L_12:
        /*002c*/ 	.word	0x00000000
        /*0030*/ 	.short	0x0001
        /*0032*/ 	.short	0x0008
        /*0034*/ 	.byte	0x00, 0xf5, 0x21, 0x00


	//----- nvinfo : EIATTR_KPARAM_INFO
	.align		4
.L_13:
        /*0038*/ 	.byte	0x04, 0x17
        /*003a*/ 	.short	(.L_15 - .L_14)
.L_14:
        /*003c*/ 	.word	0x00000000
        /*0040*/ 	.short	0x0000
        /*0042*/ 	.short	0x0000
        /*0044*/ 	.byte	0x00, 0xf5, 0x21, 0x00


	//----- nvinfo : EIATTR_SPARSE_MMA_MASK
	.align		4
.L_15:
        /*0048*/ 	.byte	0x03, 0x50
        /*004a*/ 	.short	0x0000


	//----- nvinfo : EIATTR_MAXREG_COUNT
	.align		4
        /*004c*/ 	.byte	0x03, 0x1b
        /*004e*/ 	.short	0x00ff


	//----- nvinfo : EIATTR_MERCURY_ISA_VERSION
	.align		4
        /*0050*/ 	.byte	0x03, 0x5f
        /*0052*/ 	.short	0x0101


	//----- nvinfo : EIATTR_VRC_CTA_INIT_COUNT
	.align		4
        /*0054*/ 	.byte	0x02, 0x4a
	.zero		1
	.zero		1


	//----- nvinfo : EIATTR_EXIT_INSTR_OFFSETS
	.align		4
        /*0058*/ 	.byte	0x04, 0x1c
        /*005a*/ 	.short	(.L_17 - .L_16)


	//   ....[0]....
.L_16:
        /*005c*/ 	.word	0x000000c0


	//   ....[1]....
        /*0060*/ 	.word	0x00000300


	//----- nvinfo : EIATTR_CBANK_PARAM_SIZE
	.align		4
.L_17:
        /*0064*/ 	.byte	0x03, 0x19
        /*0066*/ 	.short	0x0018


	//----- nvinfo : EIATTR_PARAM_CBANK
	.align		4
        /*0068*/ 	.byte	0x04, 0x0a
        /*006a*/ 	.short	(.L_19 - .L_18)
	.align		4
.L_18:
        /*006c*/ 	.word	index@(.nv.constant0._Z23matrix_transpose_kernelPKfPfii)
        /*0070*/ 	.short	0x0380
        /*0072*/ 	.short	0x0018


	//----- nvinfo : EIATTR_SW_WAR
	.align		4
.L_19:
        /*0074*/ 	.byte	0x04, 0x36
        /*0076*/ 	.short	(.L_21 - .L_20)
.L_20:
        /*0078*/ 	.word	0x00000008
.L_21:


//--------------------- .nv.callgraph             --------------------------
	.section	.nv.callgraph,"",@"SHT_CUDA_CALLGRAPH"
	.align	4
	.sectionentsize	8
	.align		4
        /*0000*/ 	.word	0x00000000
	.align		4
        /*0004*/ 	.word	0xffffffff
	.align		4
        /*0008*/ 	.word	0x00000000
	.align		4
        /*000c*/ 	.word	0xfffffffe
	.align		4
        /*0010*/ 	.word	0x00000000
	.align		4
        /*0014*/ 	.word	0xfffffffd
	.align		4
        /*0018*/ 	.word	0x00000000
	.align		4
        /*001c*/ 	.word	0xfffffffc


//--------------------- .text._Z23matrix_transpose_kernelPKfPfii --------------------------
	.section	.text._Z23matrix_transpose_kernelPKfPfii,"ax",@progbits
	.align	128
        .global         _Z23matrix_transpose_kernelPKfPfii
        .type           _Z23matrix_transpose_kernelPKfPfii,@function
        .size           _Z23matrix_transpose_kernelPKfPfii,(.L_x_1 - _Z23matrix_transpose_kernelPKfPfii)
        .other          _Z23matrix_transpose_kernelPKfPfii,@"STO_CUDA_ENTRY STV_DEFAULT"
_Z23matrix_transpose_kernelPKfPfii:
.text._Z23matrix_transpose_kernelPKfPfii:
[----:B------:R-:W-:Y:S01]  /*0000*/  LDC R1, c[0x0][0x37c] ;  /* 0x0000df00ff017b82 */ /* 0x000fe20000000800 */
[----:B------:R-:W0:Y:S01]  /*0010*/  S2R R7, SR_TID.Y ;  /* 0x0000000000077919 */ /* 0x000e220000002200 */
[----:B------:R-:W1:Y:S06]  /*0020*/  LDCU UR4, c[0x0][0x360] ;  /* 0x00006c00ff0477ac */ /* 0x000e6c0008000800 */
[----:B------:R-:W2:Y:S01]  /*0030*/  LDC.64 R2, c[0x0][0x390] ;  /* 0x0000e400ff027b82 */ /* 0x000ea20000000a00 */
[----:B------:R-:W0:Y:S01]  /*0040*/  S2R R4, SR_CTAID.Y ;  /* 0x0000000000047919 */ /* 0x000e220000002600 */
[----:B------:R-:W0:Y:S01]  /*0050*/  LDCU UR5, c[0x0][0x364] ;  /* 0x00006c80ff0577ac */ /* 0x000e220008000800 */
[----:B------:R-:W1:Y:S01]  /*0060*/  S2R R0, SR_TID.X ;  /* 0x0000000000007919 */ /* 0x000e620000002100 */
[----:B------:R-:W1:Y:S01]  /*0070*/  S2R R5, SR_CTAID.X ;  /* 0x0000000000057919 */ /* 0x000e620000002500 */
[----:B0-----:R-:W-:-:S05]  /*0080*/  IMAD R7, R4, UR5, R7 ;  /* 0x0000000504077c24 */ /* 0x001fca000f8e0207 */
[----:B--2---:R-:W-:Y:S01]  /*0090*/  ISETP.GE.AND P0, PT, R7, R2, PT ;  /* 0x000000020700720c */ /* 0x004fe20003f06270 */
[----:B-1----:R-:W-:-:S05]  /*00a0*/  IMAD R0, R5, UR4, R0 ;  /* 0x0000000405007c24 */ /* 0x002fca000f8e0200 */
[----:B------:R-:W-:-:S13]  /*00b0*/  ISETP.GE.OR P0, PT, R0, R3, P0 ;  /* 0x000000030000720c */ /* 0x000fda0000706670 */
[----:B------:R-:W-:Y:S05]  /*00c0*/  @P0 EXIT ;  /* 0x000000000000094d */ /* 0x000fea0003800000 */
[----:B------:R-:W-:Y:S01]  /*00d0*/  IABS R9, R2 ;  /* 0x0000000200097213 */ /* 0x000fe20000000000 */
[----:B------:R-:W-:Y:S01]  /*00e0*/  IMAD R7, R7, R3, R0 ;  /* 0x0000000307077224 */ /* 0x000fe200078e0200 */
[----:B------:R-:W0:Y:S02]  /*00f0*/  LDCU.64 UR4, c[0x0][0x358] ;  /* 0x00006b00ff0477ac */ /* 0x000e240008000a00 */
[----:B------:R-:W1:Y:S02]  /*0100*/  I2F.RP R6, R9 ;  /* 0x0000000900067306 */ /* 0x000e640000209400 */
[----:B------:R-:W-:-:S06]  /*0110*/  IABS R0, R7 ;  /* 0x0000000700007213 */ /* 0x000fcc0000000000 */
[----:B-1----:R-:W1:Y:S02]  /*0120*/  MUFU.RCP R6, R6 ;  /* 0x0000000600067308 */ /* 0x002e640000001000 */
[----:B-1----:R-:W-:-:S06]  /*0130*/  IADD3 R4, PT, PT, R6, 0xffffffe, RZ ;  /* 0x0ffffffe06047810 */ /* 0x002fcc0007ffe0ff */
[----:B------:R1:W2:Y:S02]  /*0140*/  F2I.FTZ.U32.TRUNC.NTZ R5, R4 ;  /* 0x0000000400057305 */ /* 0x0002a4000021f000 */
[----:B-1----:R-:W-:Y:S02]  /*0150*/  HFMA2 R4, -RZ, RZ, 0, 0 ;  /* 0x00000000ff047431 */ /* 0x002fe400000001ff */
[----:B--2---:R-:W-:-:S04]  /*0160*/  IMAD.MOV R8, RZ, RZ, -R5 ;  /* 0x000000ffff087224 */ /* 0x004fc800078e0a05 */
[----:B------:R-:W-:-:S04]  /*0170*/  IMAD R11, R8, R9, RZ ;  /* 0x00000009080b7224 */ /* 0x000fc800078e02ff */
[----:B------:R-:W-:-:S06]  /*0180*/  IMAD.HI.U32 R5, R5, R11, R4 ;  /* 0x0000000b05057227 */ /* 0x000fcc00078e0004 */
[----:B------:R-:W-:-:S04]  /*0190*/  IMAD.HI.U32 R5, R5, R0, RZ ;  /* 0x0000000005057227 */ /* 0x000fc800078e00ff */
[----:B------:R-:W-:-:S04]  /*01a0*/  IMAD.MOV R6, RZ, RZ, -R5 ;  /* 0x000000ffff067224 */ /* 0x000fc800078e0a05 */
[----:B------:R-:W-:-:S05]  /*01b0*/  IMAD R0, R9, R6, R0 ;  /* 0x0000000609007224 */ /* 0x000fca00078e0200 */
[----:B------:R-:W-:-:S13]  /*01c0*/  ISETP.GT.U32.AND P2, PT, R9, R0, PT ;  /* 0x000000000900720c */ /* 0x000fda0003f44070 */
[-C--:B------:R-:W-:Y:S01]  /*01d0*/  @!P2 IADD3 R0, PT, PT, R0, -R9.reuse, RZ ;  /* 0x800000090000a210 */ /* 0x080fe20007ffe0ff */
[----:B------:R-:W-:Y:S01]  /*01e0*/  @!P2 VIADD R5, R5, 0x1 ;  /* 0x000000010505a836 */ /* 0x000fe20000000000 */
[----:B------:R-:W-:Y:S02]  /*01f0*/  ISETP.NE.AND P2, PT, R2, RZ, PT ;  /* 0x000000ff0200720c */ /* 0x000fe40003f45270 */
[----:B------:R-:W-:Y:S02]  /*0200*/  ISETP.GE.U32.AND P0, PT, R0, R9, PT ;  /* 0x000000090000720c */ /* 0x000fe40003f06070 */
[----:B------:R-:W-:-:S04]  /*0210*/  LOP3.LUT R0, R7, R2, RZ, 0x3c, !PT ;  /* 0x0000000207007212 */ /* 0x000fc800078e3cff */
[----:B------:R-:W-:-:S07]  /*0220*/  ISETP.GE.AND P1, PT, R0, RZ, PT ;  /* 0x000000ff0000720c */ /* 0x000fce0003f26270 */
[----:B------:R-:W-:-:S05]  /*0230*/  @P0 IADD3 R5, PT, PT, R5, 0x1, RZ ;  /* 0x0000000105050810 */ /* 0x000fca0007ffe0ff */
[----:B------:R-:W-:Y:S02]  /*0240*/  IMAD.MOV.U32 R0, RZ, RZ, R5 ;  /* 0x000000ffff007224 */ /* 0x000fe400078e0005 */
[----:B------:R-:W1:Y:S03]  /*0250*/  LDC.64 R4, c[0x0][0x380] ;  /* 0x0000e000ff047b82 */ /* 0x000e660000000a00 */
[----:B------:R-:W-:Y:S02]  /*0260*/  @!P1 IADD3 R0, PT, PT, -R0, RZ, RZ ;  /* 0x000000ff00009210 */ /* 0x000fe40007ffe1ff */
[----:B------:R-:W-:-:S04]  /*0270*/  @!P2 LOP3.LUT R0, RZ, R2, RZ, 0x33, !PT ;  /* 0x00000002ff00a212 */ /* 0x000fc800078e33ff */
[----:B------:R-:W-:-:S05]  /*0280*/  IADD3 R6, PT, PT, -R0, RZ, RZ ;  /* 0x000000ff00067210 */ /* 0x000fca0007ffe1ff */
[----:B------:R-:W-:-:S04]  /*0290*/  IMAD R2, R2, R6, R7 ;  /* 0x0000000602027224 */ /* 0x000fc800078e0207 */
[----:B------:R-:W-:-:S04]  /*02a0*/  IMAD R3, R2, R3, R0 ;  /* 0x0000000302037224 */ /* 0x000fc800078e0200 */
[----:B-1----:R-:W-:Y:S02]  /*02b0*/  IMAD.WIDE R2, R3, 0x4, R4 ;  /* 0x0000000403027825 */ /* 0x002fe400078e0204 */
[----:B------:R-:W1:Y:S04]  /*02c0*/  LDC.64 R4, c[0x0][0x388] ;  /* 0x0000e200ff047b82 */ /* 0x000e680000000a00 */
[----:B0-----:R-:W2:Y:S01]  /*02d0*/  LDG.E R3, desc[UR4][R2.64] ;  /* 0x0000000402037981 */ /* 0x001ea2000c1e1900 */
[----:B-1----:R-:W-:-:S05]  /*02e0*/  IMAD.WIDE R4, R7, 0x4, R4 ;  /* 0x0000000407047825 */ /* 0x002fca00078e0204 */
[----:B--2---:R-:W-:Y:S01]  /*02f0*/  STG.E desc[UR4][R4.64], R3 ;  /* 0x0000000304007986 */ /* 0x004fe2000c101904 */
[----:B------:R-:W-:Y:S05]  /*0300*/  EXIT ;  /* 0x000000000000794d */ /* 0x000fea0003800000 */
.L_x_0:
[----:B------:R-:W-:-:S00]  /*0310*/  BRA `(.L_x_0) ;  /* 0xfffffffc00fc7947 */ /* 0x000fc0000383ffff */
[----:B------:R-:W-:-:S00]  /*0320*/  NOP ;  /* 0x0000000000007918 */ /* 0x000fc00000000000 */
        /* <DEDUP_REMOVED lines=13> */
.L_x_1:


//--------------------- .nv.shared.reserved.0     --------------------------
	.section	.nv.shared.reserved.0,"aw",@nobits
	.weak		__nv_reservedSMEM_offset_0_alias
	.size		__nv_reservedSMEM_offset_0_alias, 0, 64
	.other		__nv_reservedSMEM_offset_0_alias,@"STO_CUDA_RESERVED_SHARED STV_DEFAULT"
__nv_reservedSMEM_offset_0_alias:
	.zero		0
	.zero		64


//--------------------- .nv.constant0._Z23matrix_transpose_kernelPKfPfii --------------------------
	.section	.nv.constant0._Z23matrix_transpose_kernelPKfPfii,"a",@progbits
	.sectionflags	@""
	.align	4
.nv.constant0._Z23matrix_transpose_kernelPKfPfii:
	.zero		920


//--------------------- SYMBOLS --------------------------

	.type		.nv.reservedSmem.offset0,@object
	.size		.nv.reservedSmem.offset0,0x4
